	.headerflags	@"EF_CUDA_TEXMODE_UNIFIED EF_CUDA_64BIT_ADDRESS EF_CUDA_ACCELERATORS EF_CUDA_SM90 EF_CUDA_VIRTUAL_SM(EF_CUDA_SM90)"
	.elftype	@"ET_EXEC"


//--------------------- .nv.info                  --------------------------
	.section	.nv.info,"",@"SHT_CUDA_INFO"
	.align	4


	//----- nvinfo : EIATTR_REGCOUNT
	.align		4
        /*0000*/ 	.byte	0x04, 0x2f
        /*0002*/ 	.short	(.L_2 - .L_1)
	.align		4
.L_1:
        /*0004*/ 	.word	index@(triton_poi_fused_add_div_logsumexp_mean_neg_sub_1)
        /*0008*/ 	.word	0x0000003a


	//----- nvinfo : EIATTR_MIN_STACK_SIZE
	.align		4
.L_2:
        /*000c*/ 	.byte	0x04, 0x12
        /*000e*/ 	.short	(.L_4 - .L_3)
	.align		4
.L_3:
        /*0010*/ 	.word	index@(triton_poi_fused_add_div_logsumexp_mean_neg_sub_1)
        /*0014*/ 	.word	0x00000000


	//----- nvinfo : EIATTR_FRAME_SIZE
	.align		4
.L_4:
        /*0018*/ 	.byte	0x04, 0x11
        /*001a*/ 	.short	(.L_6 - .L_5)
	.align		4
.L_5:
        /*001c*/ 	.word	index@(triton_poi_fused_add_div_logsumexp_mean_neg_sub_1)
        /*0020*/ 	.word	0x00000000


	//----- nvinfo : EIATTR_MIN_STACK_SIZE
	.align		4
.L_6:
        /*0024*/ 	.byte	0x04, 0x12
        /*0026*/ 	.short	(.L_8 - .L_7)
	.align		4
.L_7:
        /*0028*/ 	.word	index@(triton_poi_fused_add_div_logsumexp_mean_neg_sub_1)
        /*002c*/ 	.word	0x00000000
.L_8:


//--------------------- .nv.info.triton_poi_fused_add_div_logsumexp_mean_neg_sub_1 --------------------------
	.section	.nv.info.triton_poi_fused_add_div_logsumexp_mean_neg_sub_1,"",@"SHT_CUDA_INFO"
	.sectionflags	@""
	.align	4


	//----- nvinfo : EIATTR_CUDA_API_VERSION
	.align		4
        /*0000*/ 	.byte	0x04, 0x37
        /*0002*/ 	.short	(.L_10 - .L_9)
.L_9:
        /*0004*/ 	.word	0x0000007c


	//----- nvinfo : EIATTR_KPARAM_INFO
	.align		4
.L_10:
        /*0008*/ 	.byte	0x04, 0x17
        /*000a*/ 	.short	(.L_12 - .L_11)
.L_11:
        /*000c*/ 	.word	0x00000000
        /*0010*/ 	.short	0x0005
        /*0012*/ 	.short	0x0028
        /*0014*/ 	.byte	0x00, 0xf4, 0x21, 0x00


	//----- nvinfo : EIATTR_KPARAM_INFO
	.align		4
.L_12:
        /*0018*/ 	.byte	0x04, 0x17
        /*001a*/ 	.short	(.L_14 - .L_13)
.L_13:
        /*001c*/ 	.word	0x00000000
        /*0020*/ 	.short	0x0004
        /*0022*/ 	.short	0x0020
        /*0024*/ 	.byte	0x00, 0xf4, 0x21, 0x00


	//----- nvinfo : EIATTR_KPARAM_INFO
	.align		4
.L_14:
        /*0028*/ 	.byte	0x04, 0x17
        /*002a*/ 	.short	(.L_16 - .L_15)
.L_15:
        /*002c*/ 	.word	0x00000000
        /*0030*/ 	.short	0x0003
        /*0032*/ 	.short	0x0018
        /*0034*/ 	.byte	0x00, 0xf4, 0x21, 0x00


	//----- nvinfo : EIATTR_KPARAM_INFO
	.align		4
.L_16:
        /*0038*/ 	.byte	0x04, 0x17
        /*003a*/ 	.short	(.L_18 - .L_17)
.L_17:
        /*003c*/ 	.word	0x00000000
        /*0040*/ 	.short	0x0002
        /*0042*/ 	.short	0x0010
        /*0044*/ 	.byte	0x00, 0xf4, 0x21, 0x00


	//----- nvinfo : EIATTR_KPARAM_INFO
	.align		4
.L_18:
        /*0048*/ 	.byte	0x04, 0x17
        /*004a*/ 	.short	(.L_20 - .L_19)
.L_19:
        /*004c*/ 	.word	0x00000000
        /*0050*/ 	.short	0x0001
        /*0052*/ 	.short	0x0008
        /*0054*/ 	.byte	0x00, 0xf4, 0x21, 0x00


	//----- nvinfo : EIATTR_KPARAM_INFO
	.align		4
.L_20:
        /*0058*/ 	.byte	0x04, 0x17
        /*005a*/ 	.short	(.L_22 - .L_21)
.L_21:
        /*005c*/ 	.word	0x00000000
        /*0060*/ 	.short	0x0000
        /*0062*/ 	.short	0x0000
        /*0064*/ 	.byte	0x00, 0xf4, 0x21, 0x00


	//----- nvinfo : EIATTR_SPARSE_MMA_MASK
	.align		4
.L_22:
        /*0068*/ 	.byte	0x03, 0x50
        /*006a*/ 	.short	0x0000


	//----- nvinfo : EIATTR_MAXREG_COUNT
	.align		4
        /*006c*/ 	.byte	0x03, 0x1b
        /*006e*/ 	.short	0x00ff


	//----- nvinfo : EIATTR_EXIT_INSTR_OFFSETS
	.align		4
        /*0070*/ 	.byte	0x04, 0x1c
        /*0072*/ 	.short	(.L_24 - .L_23)


	//   ....[0]....
.L_23:
        /*0074*/ 	.word	0x00001680


	//   ....[1]....
        /*0078*/ 	.word	0x000016c0


	//----- nvinfo : EIATTR_REQNTID
	.align		4
.L_24:
        /*007c*/ 	.byte	0x04, 0x10
        /*007e*/ 	.short	(.L_26 - .L_25)
.L_25:
        /*0080*/ 	.word	0x00000020
        /*0084*/ 	.word	0x00000001
        /*0088*/ 	.word	0x00000001


	//----- nvinfo : EIATTR_CBANK_PARAM_SIZE
	.align		4
.L_26:
        /*008c*/ 	.byte	0x03, 0x19
        /*008e*/ 	.short	0x0030


	//----- nvinfo : EIATTR_PARAM_CBANK
	.align		4
        /*0090*/ 	.byte	0x04, 0x0a
        /*0092*/ 	.short	(.L_28 - .L_27)
	.align		4
.L_27:
        /*0094*/ 	.word	index@(.nv.constant0.triton_poi_fused_add_div_logsumexp_mean_neg_sub_1)
        /*0098*/ 	.short	0x0210
        /*009a*/ 	.short	0x0030


	//----- nvinfo : EIATTR_SW_WAR
	.align		4
.L_28:
        /*009c*/ 	.byte	0x04, 0x36
        /*009e*/ 	.short	(.L_30 - .L_29)
.L_29:
        /*00a0*/ 	.word	0x00000008
.L_30:


//--------------------- .nv.callgraph             --------------------------
	.section	.nv.callgraph,"",@"SHT_CUDA_CALLGRAPH"
	.align	4
	.sectionentsize	8
	.align		4
        /*0000*/ 	.word	0x00000000
	.align		4
        /*0004*/ 	.word	0xffffffff
	.align		4
        /*0008*/ 	.word	0x00000000
	.align		4
        /*000c*/ 	.word	0xfffffffe
	.align		4
        /*0010*/ 	.word	0x00000000
	.align		4
        /*0014*/ 	.word	0xfffffffd
	.align		4
        /*0018*/ 	.word	0x00000000
	.align		4
        /*001c*/ 	.word	0xfffffffc


//--------------------- .nv.constant4             --------------------------
	.section	.nv.constant4,"a",@progbits
	.align	8
	.align		8
.nv.constant4:
        /*0000*/ 	.dword	_$_str


//--------------------- .text.triton_poi_fused_add_div_logsumexp_mean_neg_sub_1 --------------------------
	.section	.text.triton_poi_fused_add_div_logsumexp_mean_neg_sub_1,"ax",@progbits
	.align	128
        .global         triton_poi_fused_add_div_logsumexp_mean_neg_sub_1
        .type           triton_poi_fused_add_div_logsumexp_mean_neg_sub_1,@function
        .size           triton_poi_fused_add_div_logsumexp_mean_neg_sub_1,(.L_x_1 - triton_poi_fused_add_div_logsumexp_mean_neg_sub_1)
        .other          triton_poi_fused_add_div_logsumexp_mean_neg_sub_1,@"STO_CUDA_ENTRY STV_DEFAULT"
triton_poi_fused_add_div_logsumexp_mean_neg_sub_1:
.text.triton_poi_fused_add_div_logsumexp_mean_neg_sub_1:
[----:B------:R-:W0:Y:S08]  /*0000*/  LDC R1, c[0x0][0x28] ;  /* 0x00000a00ff017b82 */ /* 0x000e300000000800 */
[----:B------:R-:W1:Y:S01]  /*0010*/  LDC.64 R4, c[0x0][0x218] ;  /* 0x00008600ff047b82 */ /* 0x000e620000000a00 */
[----:B------:R-:W-:-:S07]  /*0020*/  ULDC.64 UR4, c[0x0][0x208] ;  /* 0x0000820000047ab9 */ /* 0x000fce0000000a00 */
[----:B------:R-:W2:Y:S01]  /*0030*/  LDC.64 R6, c[0x0][0x220] ;  /* 0x00008800ff067b82 */ /* 0x000ea20000000a00 */
[----:B-1----:R-:W3:Y:S04]  /*0040*/  LDG.E R14, desc[UR4][R4.64] ;  /* 0x00000004040e7981 */ /* 0x002ee8000c1e1900 */
[----:B------:R-:W4:Y:S04]  /*0050*/  LDG.E R27, desc[UR4][R4.64+0x4] ;  /* 0x00000404041b7981 */ /* 0x000f28000c1e1900 */
[----:B------:R-:W5:Y:S04]  /*0060*/  LDG.E R29, desc[UR4][R4.64+0x8] ;  /* 0x00000804041d7981 */ /* 0x000f68000c1e1900 */
[----:B------:R-:W5:Y:S04]  /*0070*/  LDG.E R10, desc[UR4][R4.64+0x10] ;  /* 0x00001004040a7981 */ /* 0x000f68000c1e1900 */
[----:B------:R-:W5:Y:S04]  /*0080*/  LDG.E R8, desc[UR4][R4.64+0x20] ;  /* 0x0000200404087981 */ /* 0x000f68000c1e1900 */
[----:B--2---:R-:W2:Y:S04]  /*0090*/  LDG.E R49, desc[UR4][R6.64] ;  /* 0x0000000406317981 */ /* 0x004ea8000c1e1900 */
[----:B------:R-:W2:Y:S04]  /*00a0*/  LDG.E R28, desc[UR4][R6.64+0x4] ;  /* 0x00000404061c7981 */ /* 0x000ea8000c1e1900 */
        /* <DEDUP_REMOVED lines=23> */
[----:B------:R-:W2:Y:S01]  /*0220*/  LDG.E R18, desc[UR4][R6.64+0x3c] ;  /* 0x00003c0406127981 */ /* 0x000ea2000c1e1900 */
[----:B------:R-:W1:Y:S03]  /*0230*/  LDC.64 R2, c[0x0][0x210] ;  /* 0x00008400ff027b82 */ /* 0x000e660000000a00 */
[----:B------:R1:W2:Y:S04]  /*0240*/  LDG.E R9, desc[UR4][R4.64+0x3c] ;  /* 0x00003c0404097981 */ /* 0x0002a8000c1e1900 */
[----:B01----:R-:W2:Y:S04]  /*0250*/  LDG.E R17, desc[UR4][R2.64] ;  /* 0x0000000402117981 */ /* 0x003ea8000c1e1900 */
[----:B------:R-:W2:Y:S04]  /*0260*/  LDG.E R15, desc[UR4][R2.64+0x4] ;  /* 0x00000404020f7981 */ /* 0x000ea8000c1e1900 */
[----:B------:R-:W2:Y:S04]  /*0270*/  LDG.E R13, desc[UR4][R2.64+0x8] ;  /* 0x00000804020d7981 */ /* 0x000ea8000c1e1900 */
[----:B------:R0:W2:Y:S01]  /*0280*/  LDG.E R11, desc[UR4][R2.64+0xc] ;  /* 0x00000c04020b7981 */ /* 0x0000a2000c1e1900 */
[----:B---3--:R-:W-:-:S02]  /*0290*/  FSETP.NAN.AND P1, PT, R14, R14, PT ;  /* 0x0000000e0e00720b */ /* 0x008fc40003f28000 */
[----:B----4-:R-:W-:-:S11]  /*02a0*/  FSETP.GT.AND P0, PT, R14, R27, PT ;  /* 0x0000001b0e00720b */ /* 0x010fd60003f04000 */
[----:B------:R-:W-:-:S04]  /*02b0*/  @!P1 FSEL R14, R14, R27, P0 ;  /* 0x0000001b0e0e9208 */ /* 0x000fc80000000000 */
[----:B-----5:R-:W-:Y:S02]  /*02c0*/  FSETP.GT.AND P3, PT, R14, R29, PT ;  /* 0x0000001d0e00720b */ /* 0x020fe40003f64000 */
[----:B------:R-:W-:Y:S02]  /*02d0*/  FSETP.NAN.AND P2, PT, R10, R10, PT ;  /* 0x0000000a0a00720b */ /* 0x000fe40003f48000 */
[----:B------:R-:W-:Y:S02]  /*02e0*/  FSETP.NAN.AND P1, PT, R8, R8, PT ;  /* 0x000000080800720b */ /* 0x000fe40003f28000 */
[C---:B--2---:R-:W-:Y:S02]  /*02f0*/  FSETP.GT.AND P5, PT, R49.reuse, R28, PT ;  /* 0x0000001c3100720b */ /* 0x044fe40003fa4000 */
[----:B------:R-:W-:Y:S02]  /*0300*/  FSETP.NAN.AND P4, PT, R14, R14, PT ;  /* 0x0000000e0e00720b */ /* 0x000fe40003f88000 */
[----:B------:R-:W-:-:S02]  /*0310*/  FSETP.NAN.AND P0, PT, R49, R49, PT ;  /* 0x000000313100720b */ /* 0x000fc40003f08000 */
[C---:B------:R-:W-:Y:S02]  /*0320*/  FSEL R4, R49.reuse, R28, P5 ;  /* 0x0000001c31047208 */ /* 0x040fe40002800000 */
[----:B------:R-:W-:Y:S02]  /*0330*/  @!P3 FSEL R14, R14, R29, P4 ;  /* 0x0000001d0e0eb208 */ /* 0x000fe40002000000 */
[----:B------:R-:W-:Y:S02]  /*0340*/  FSETP.GT.AND P3, PT, R10, R33, PT ;  /* 0x000000210a00720b */ /* 0x000fe40003f64000 */
[----:B0-----:R-:W-:Y:S02]  /*0350*/  FSEL R2, R49, R4, P0 ;  /* 0x0000000431027208 */ /* 0x001fe40000000000 */
[----:B------:R-:W-:Y:S02]  /*0360*/  FSETP.GT.AND P4, PT, R8, R39, PT ;  /* 0x000000270800720b */ /* 0x000fe40003f84000 */
[----:B------:R-:W-:-:S02]  /*0370*/  FSETP.GT.AND P0, PT, R14, R31, PT ;  /* 0x0000001f0e00720b */ /* 0x000fc40003f04000 */
[----:B------:R-:W-:Y:S02]  /*0380*/  @!P2 FSEL R10, R10, R33, P3 ;  /* 0x000000210a0aa208 */ /* 0x000fe40001800000 */
[----:B------:R-:W-:Y:S02]  /*0390*/  FSETP.GT.AND P2, PT, R2, R51, PT ;  /* 0x000000330200720b */ /* 0x000fe40003f44000 */
[----:B------:R-:W-:Y:S02]  /*03a0*/  @!P1 FSEL R8, R8, R39, P4 ;  /* 0x0000002708089208 */ /* 0x000fe40002000000 */
[----:B------:R-:W-:Y:S02]  /*03b0*/  FSETP.GT.AND P3, PT, R10, R35, PT ;  /* 0x000000230a00720b */ /* 0x000fe40003f64000 */
[----:B------:R-:W-:Y:S02]  /*03c0*/  FSETP.GT.AND P1, PT, R8, R41, PT ;  /* 0x000000290800720b */ /* 0x000fe40003f24000 */
[----:B------:R-:W-:-:S02]  /*03d0*/  FSETP.NAN.AND P6, PT, R14, R14, PT ;  /* 0x0000000e0e00720b */ /* 0x000fc40003fc8000 */
[----:B------:R-:W-:Y:S02]  /*03e0*/  FSETP.NAN.AND P5, PT, R2, R2, PT ;  /* 0x000000020200720b */ /* 0x000fe40003fa8000 */
[----:B------:R-:W-:Y:S02]  /*03f0*/  @!P0 FSEL R14, R14, R31, P6 ;  /* 0x0000001f0e0e8208 */ /* 0x000fe40003000000 */
[----:B------:R-:W-:Y:S02]  /*0400*/  FSETP.NAN.AND P0, PT, R10, R10, PT ;  /* 0x0000000a0a00720b */ /* 0x000fe40003f08000 */
[----:B------:R-:W-:Y:S02]  /*0410*/  @!P2 FSEL R2, R2, R51, P5 ;  /* 0x000000330202a208 */ /* 0x000fe40002800000 */
[----:B------:R-:W-:Y:S02]  /*0420*/  FSETP.NAN.AND P2, PT, R8, R8, PT ;  /* 0x000000080800720b */ /* 0x000fe40003f48000 */
[----:B------:R-:W-:-:S02]  /*0430*/  @!P3 FSEL R10, R10, R35, P0 ;  /* 0x000000230a0ab208 */ /* 0x000fc40000000000 */
[----:B------:R-:W-:Y:S02]  /*0440*/  FSETP.GT.AND P3, PT, R2, R53, PT ;  /* 0x000000350200720b */ /* 0x000fe40003f64000 */
[----:B------:R-:W-:Y:S02]  /*0450*/  @!P1 FSEL R8, R8, R41, P2 ;  /* 0x0000002908089208 */ /* 0x000fe40001000000 */
[C---:B------:R-:W-:Y:S02]  /*0460*/  FSETP.GT.AND P1, PT, R55.reuse, R26, PT ;  /* 0x0000001a3700720b */ /* 0x040fe40003f24000 */
[----:B------:R-:W-:Y:S02]  /*0470*/  FSETP.NAN.AND P4, PT, R0, R0, PT ;  /* 0x000000000000720b */ /* 0x000fe40003f88000 */
[C---:B------:R-:W-:Y:S02]  /*0480*/  FSETP.NAN.AND P5, PT, R55.reuse, R55, PT ;  /* 0x000000373700720b */ /* 0x040fe40003fa8000 */
[----:B------:R-:W-:-:S02]  /*0490*/  FSEL R4, R55, R26, P1 ;  /* 0x0000001a37047208 */ /* 0x000fc40000800000 */
[----:B------:R-:W-:Y:S02]  /*04a0*/  FSETP.NAN.AND P6, PT, R2, R2, PT ;  /* 0x000000020200720b */ /* 0x000fe40003fc8000 */
[----:B------:R-:W-:Y:S02]  /*04b0*/  FSEL R3, R55, R4, P5 ;  /* 0x0000000437037208 */ /* 0x000fe40002800000 */
[----:B------:R-:W-:Y:S02]  /*04c0*/  FSETP.GT.AND P0, PT, R0, R45, PT ;  /* 0x0000002d0000720b */ /* 0x000fe40003f04000 */
[----:B------:R-:W-:Y:S02]  /*04d0*/  @!P3 FSEL R2, R2, R53, P6 ;  /* 0x000000350202b208 */ /* 0x000fe40003000000 */
[----:B------:R-:W-:Y:S02]  /*04e0*/  FSETP.GT.AND P3, PT, R3, R24, PT ;  /* 0x000000180300720b */ /* 0x000fe40003f64000 */
[----:B------:R-:W-:-:S02]  /*04f0*/  @!P4 FSEL R0, R0, R45, P0 ;  /* 0x0000002d0000c208 */ /* 0x000fc40000000000 */
[C---:B------:R-:W-:Y:S02]  /*0500*/  FSETP.GT.AND P4, PT, R21.reuse, R20, PT ;  /* 0x000000141500720b */ /* 0x040fe40003f84000 */
[----:B------:R-:W-:Y:S02]  /*0510*/  FSETP.GT.AND P1, PT, R10, R37, PT ;  /* 0x000000250a00720b */ /* 0x000fe40003f24000 */
[----:B------:R-:W-:Y:S02]  /*0520*/  FSETP.NEU.AND P6, PT, |R2|, +INF , PT ;  /* 0x7f8000000200780b */ /* 0x000fe40003fcd200 */
[----:B------:R-:W-:Y:S02]  /*0530*/  FSETP.NAN.AND P2, PT, R21, R21, PT ;  /* 0x000000151500720b */ /* 0x000fe40003f48000 */
[----:B------:R-:W-:Y:S02]  /*0540*/  FSETP.GT.AND P5, PT, R19, R16, PT ;  /* 0x000000101300720b */ /* 0x000fe40003fa4000 */
[----:B------:R-:W-:-:S02]  /*0550*/  FSEL R4, R21, R20, P4 ;  /* 0x0000001415047208 */ /* 0x000fc40002000000 */
[----:B------:R-:W-:Y:S02]  /*0560*/  FSEL R2, R2, RZ, P6 ;  /* 0x000000ff02027208 */ /* 0x000fe40003000000 */
[----:B------:R-:W-:Y:S02]  /*0570*/  FSETP.NAN.AND P6, PT, R3, R3, PT ;  /* 0x000000030300720b */ /* 0x000fe40003fc8000 */
[----:B------:R-:W-:Y:S02]  /*0580*/  FSEL R6, R19, R16, P5 ;  /* 0x0000001013067208 */ /* 0x000fe40002800000 */
[----:B------:R-:W-:Y:S02]  /*0590*/  FSEL R4, R21, R4, P2 ;  /* 0x0000000415047208 */ /* 0x000fe40001000000 */
[----:B------:R-:W-:Y:S02]  /*05a0*/  FSETP.NAN.AND P0, PT, R19, R19, PT ;  /* 0x000000131300720b */ /* 0x000fe40003f08000 */
[----:B------:R-:W-:-:S02]  /*05b0*/  FSETP.GT.AND P4, PT, R0, R47, PT ;  /* 0x0000002f0000720b */ /* 0x000fc40003f84000 */
[----:B------:R-:W-:Y:S02]  /*05c0*/  FSETP.NAN.AND P5, PT, R10, R10, PT ;  /* 0x0000000a0a00720b */ /* 0x000fe40003fa8000 */
[----:B------:R-:W-:Y:S02]  /*05d0*/  FSETP.GT.AND P2, PT, R8, R43, PT ;  /* 0x0000002b0800720b */ /* 0x000fe40003f44000 */
[----:B------:R-:W-:Y:S02]  /*05e0*/  @!P3 FSEL R3, R3, R24, P6 ;  /* 0x000000180303b208 */ /* 0x000fe40003000000 */
[----:B------:R-:W-:Y:S02]  /*05f0*/  @!P1 FSEL R10, R10, R37, P5 ;  /* 0x000000250a0a9208 */ /* 0x000fe40002800000 */
[----:B------:R-:W-:Y:S02]  /*0600*/  FSEL R5, R19, R6, P0 ;  /* 0x0000000613057208 */ /* 0x000fe40000000000 */
[----:B------:R-:W-:-:S02]  /*0610*/  FSETP.GT.AND P3, PT, R4, R23, PT ;  /* 0x000000170400720b */ /* 0x000fc40003f64000 */
[----:B------:R-:W-:Y:S02]  /*0620*/  FSETP.GT.AND P5, PT, R3, R22, PT ;  /* 0x000000160300720b */ /* 0x000fe40003fa4000 */
[----:B------:R-:W-:Y:S01]  /*0630*/  FSETP.GT.AND P0, PT, R5, R12, PT ;  /* 0x0000000c0500720b */ /* 0x000fe20003f04000 */
[--C-:B------:R-:W-:Y:S01]  /*0640*/  FADD R49, R49, -R2.reuse ;  /* 0x8000000231317221 */ /* 0x100fe20000000000 */
[----:B------:R-:W-:Y:S02]  /*0650*/  FSETP.NAN.AND P1, PT, R8, R8, PT ;  /* 0x000000080800720b */ /* 0x000fe40003f28000 */
[----:B------:R-:W-:Y:S01]  /*0660*/  FSETP.NAN.AND P6, PT, R0, R0, PT ;  /* 0x000000000000720b */ /* 0x000fe20003fc8000 */
[----:B------:R-:W-:Y:S01]  /*0670*/  FMUL R49, R49, 1.4426950216293334961 ;  /* 0x3fb8aa3b31317820 */ /* 0x000fe20000400000 */
[----:B------:R-:W-:Y:S02]  /*0680*/  @!P2 FSEL R8, R8, R43, P1 ;  /* 0x0000002b0808a208 */ /* 0x000fe40000800000 */
[----:B------:R-:W-:Y:S01]  /*0690*/  @!P4 FSEL R0, R0, R47, P6 ;  /* 0x0000002f0000c208 */ /* 0x000fe20003000000 */
[----:B------:R-:W-:Y:S01]  /*06a0*/  FADD R53, R53, -R2 ;  /* 0x8000000235357221 */ /* 0x000fe20000000000 */
[----:B------:R-:W-:-:S02]  /*06b0*/  FSETP.NAN.AND P6, PT, R4, R4, PT ;  /* 0x000000040400720b */ /* 0x000fc40003fc8000 */
[----:B------:R-:W-:Y:S01]  /*06c0*/  FSETP.NAN.AND P2, PT, R3, R3, PT ;  /* 0x000000030300720b */ /* 0x000fe20003f48000 */
[--C-:B------:R-:W-:Y:S01]  /*06d0*/  FADD R51, R51, -R2.reuse ;  /* 0x8000000233337221 */ /* 0x100fe20000000000 */
[----:B------:R-:W-:Y:S01]  /*06e0*/  FSETP.NAN.AND P4, PT, R5, R5, PT ;  /* 0x000000050500720b */ /* 0x000fe20003f88000 */
[----:B------:R-:W-:Y:S01]  /*06f0*/  FMUL R53, R53, 1.4426950216293334961 ;  /* 0x3fb8aa3b35357820 */ /* 0x000fe20000400000 */
[----:B------:R-:W-:Y:S02]  /*0700*/  @!P3 FSEL R4, R4, R23, P6 ;  /* 0x000000170404b208 */ /* 0x000fe40003000000 */
[----:B------:R-:W-:Y:S01]  /*0710*/  @!P5 FSEL R3, R3, R22, P2 ;  /* 0x000000160303d208 */ /* 0x000fe20001000000 */
[----:B------:R-:W-:Y:S01]  /*0720*/  FADD R28, R28, -R2 ;  /* 0x800000021c1c7221 */ /* 0x000fe20000000000 */
[----:B------:R-:W-:Y:S01]  /*0730*/  FSETP.GEU.AND P1, PT, R49, -126, PT ;  /* 0xc2fc00003100780b */ /* 0x000fe20003f2e000 */
[----:B------:R-:W-:Y:S01]  /*0740*/  FMUL R51, R51, 1.4426950216293334961 ;  /* 0x3fb8aa3b33337820 */ /* 0x000fe20000400000 */
[----:B------:R-:W-:-:S02]  /*0750*/  @!P0 FSEL R5, R5, R12, P4 ;  /* 0x0000000c05058208 */ /* 0x000fc40002000000 */
[----:B------:R-:W-:Y:S02]  /*0760*/  FSETP.NEU.AND P0, PT, |R3|, +INF , PT ;  /* 0x7f8000000300780b */ /* 0x000fe40003f0d200 */
[----:B------:R-:W-:Y:S01]  /*0770*/  FSETP.GT.AND P5, PT, R4, R25, PT ;  /* 0x000000190400720b */ /* 0x000fe20003fa4000 */
[----:B------:R-:W-:Y:S01]  /*0780*/  FMUL R28, R28, 1.4426950216293334961 ;  /* 0x3fb8aa3b1c1c7820 */ /* 0x000fe20000400000 */
[----:B------:R-:W-:Y:S02]  /*0790*/  FSETP.GEU.AND P4, PT, R53, -126, PT ;  /* 0xc2fc00003500780b */ /* 0x000fe40003f8e000 */
[----:B------:R-:W-:Y:S02]  /*07a0*/  FSEL R3, R3, RZ, P0 ;  /* 0x000000ff03037208 */ /* 0x000fe40000000000 */
[----:B------:R-:W-:Y:S02]  /*07b0*/  FSETP.GEU.AND P3, PT, R51, -126, PT ;  /* 0xc2fc00003300780b */ /* 0x000fe40003f6e000 */
[----:B------:R-:W-:-:S02]  /*07c0*/  FSETP.GT.AND P0, PT, R5, R18, PT ;  /* 0x000000120500720b */ /* 0x000fc40003f04000 */
[----:B------:R-:W-:Y:S01]  /*07d0*/  FSETP.GEU.AND P2, PT, R28, -126, PT ;  /* 0xc2fc00001c00780b */ /* 0x000fe20003f4e000 */
[----:B------:R-:W-:Y:S01]  /*07e0*/  @!P1 FMUL R49, R49, 0.5 ;  /* 0x3f00000031319820 */ /* 0x000fe20000400000 */
[----:B------:R-:W-:-:S04]  /*07f0*/  FSETP.NAN.AND P6, PT, R4, R4, PT ;  /* 0x000000040400720b */ /* 0x000fc80003fc8000 */
[----:B------:R-:W-:Y:S01]  /*0800*/  @!P5 FSEL R4, R4, R25, P6 ;  /* 0x000000190404d208 */ /* 0x000fe20003000000 */
[----:B------:R-:W-:Y:S01]  /*0810*/  @!P4 FMUL R53, R53, 0.5 ;  /* 0x3f0000003535c820 */ /* 0x000fe20000400000 */
[----:B------:R-:W-:Y:S01]  /*0820*/  FSETP.NAN.AND P6, PT, R5, R5, PT ;  /* 0x000000050500720b */ /* 0x000fe20003fc8000 */
[----:B------:R-:W0:Y:S01]  /*0830*/  MUFU.EX2 R49, R49 ;  /* 0x0000003100317308 */ /* 0x000e220000000800 */
[----:B------:R-:W-:Y:S02]  /*0840*/  @!P3 FMUL R51, R51, 0.5 ;  /* 0x3f0000003333b820 */ /* 0x000fe40000400000 */
[----:B------:R-:W-:Y:S01]  /*0850*/  @!P0 FSEL R5, R5, R18, P6 ;  /* 0x0000001205058208 */ /* 0x000fe20003000000 */
[----:B------:R-:W-:Y:S01]  /*0860*/  @!P2 FMUL R28, R28, 0.5 ;  /* 0x3f0000001c1ca820 */ /* 0x000fe20000400000 */
[----:B------:R-:W-:Y:S01]  /*0870*/  FSETP.NEU.AND P0, PT, |R4|, +INF , PT ;  /* 0x7f8000000400780b */ /* 0x000fe20003f0d200 */
[--C-:B------:R-:W-:Y:S02]  /*0880*/  FADD R26, R26, -R3.reuse ;  /* 0x800000031a1a7221 */ /* 0x100fe40000000000 */
[----:B------:R-:W1:Y:S01]  /*0890*/  MUFU.EX2 R53, R53 ;  /* 0x0000003500357308 */ /* 0x000e620000000800 */
[----:B------:R-:W-:Y:S01]  /*08a0*/  FSEL R4, R4, RZ, P0 ;  /* 0x000000ff04047208 */ /* 0x000fe20000000000 */
[----:B------:R-:W-:Y:S01]  /*08b0*/  FADD R22, R22, -R3 ;  /* 0x8000000316167221 */ /* 0x000fe20000000000 */
[----:B------:R-:W-:-:S05]  /*08c0*/  FMUL R26, R26, 1.4426950216293334961 ;  /* 0x3fb8aa3b1a1a7820 */ /* 0x000fca0000400000 */
[----:B------:R-:W2:Y:S01]  /*08d0*/  MUFU.EX2 R51, R51 ;  /* 0x0000003300337308 */ /* 0x000ea20000000800 */
[----:B------:R-:W-:Y:S01]  /*08e0*/  FMUL R22, R22, 1.4426950216293334961 ;  /* 0x3fb8aa3b16167820 */ /* 0x000fe20000400000 */
[----:B------:R-:W-:Y:S01]  /*08f0*/  FADD R20, R20, -R4 ;  /* 0x8000000414147221 */ /* 0x000fe20000000000 */
[--C-:B------:R-:W-:Y:S01]  /*0900*/  FADD R24, R24, -R3.reuse ;  /* 0x8000000318187221 */ /* 0x100fe20000000000 */
[----:B------:R-:W-:-:S04]  /*0910*/  FADD R55, R55, -R3 ;  /* 0x8000000337377221 */ /* 0x000fc80000000000 */
[----:B------:R-:W3:Y:S01]  /*0920*/  MUFU.EX2 R28, R28 ;  /* 0x0000001c001c7308 */ /* 0x000ee20000000800 */
[----:B0-----:R-:W-:Y:S01]  /*0930*/  @!P1 FMUL R49, R49, R49 ;  /* 0x0000003131319220 */ /* 0x001fe20000400000 */
[----:B------:R-:W-:Y:S01]  /*0940*/  FSETP.GEU.AND P6, PT, R26, -126, PT ;  /* 0xc2fc00001a00780b */ /* 0x000fe20003fce000 */
[----:B------:R-:W-:Y:S01]  /*0950*/  FMUL R7, R20, 1.4426950216293334961 ;  /* 0x3fb8aa3b14077820 */ /* 0x000fe20000400000 */
[----:B------:R-:W-:Y:S01]  /*0960*/  FSETP.GEU.AND P1, PT, R22, -126, PT ;  /* 0xc2fc00001600780b */ /* 0x000fe20003f2e000 */
[----:B------:R-:W-:Y:S01]  /*0970*/  FMUL R24, R24, 1.4426950216293334961 ;  /* 0x3fb8aa3b18187820 */ /* 0x000fe20000400000 */
[--C-:B------:R-:W-:Y:S01]  /*0980*/  FADD R21, R21, -R4.reuse ;  /* 0x8000000415157221 */ /* 0x100fe20000000000 */
[----:B------:R-:W-:Y:S01]  /*0990*/  FADD R20, R23, -R4 ;  /* 0x8000000417147221 */ /* 0x000fe20000000000 */
[----:B------:R-:W-:Y:S01]  /*09a0*/  FMUL R55, R55, 1.4426950216293334961 ;  /* 0x3fb8aa3b37377820 */ /* 0x000fe20000400000 */
[----:B-1----:R-:W-:Y:S01]  /*09b0*/  @!P4 FMUL R53, R53, R53 ;  /* 0x000000353535c220 */ /* 0x002fe20000400000 */
[----:B------:R-:W-:Y:S01]  /*09c0*/  FMUL R6, R21, 1.4426950216293334961 ;  /* 0x3fb8aa3b15067820 */ /* 0x000fe20000400000 */
[----:B------:R-:W-:Y:S01]  /*09d0*/  FSETP.NEU.AND P4, PT, |R5|, +INF , PT ;  /* 0x7f8000000500780b */ /* 0x000fe20003f8d200 */
[----:B------:R-:W-:Y:S01]  /*09e0*/  FMUL R27, R20, 1.4426950216293334961 ;  /* 0x3fb8aa3b141b7820 */ /* 0x000fe20000400000 */
[----:B------:R-:W-:Y:S01]  /*09f0*/  FSETP.GEU.AND P0, PT, R24, -126, PT ;  /* 0xc2fc00001800780b */ /* 0x000fe20003f0e000 */
[----:B--2---:R-:W-:Y:S01]  /*0a00*/  @!P3 FMUL R51, R51, R51 ;  /* 0x000000333333b220 */ /* 0x004fe20000400000 */
[----:B------:R-:W-:Y:S01]  /*0a10*/  FSETP.GEU.AND P5, PT, R55, -126, PT ;  /* 0xc2fc00003700780b */ /* 0x000fe20003fae000 */
[----:B---3--:R-:W-:Y:S01]  /*0a20*/  @!P2 FMUL R28, R28, R28 ;  /* 0x0000001c1c1ca220 */ /* 0x008fe20000400000 */
[----:B------:R-:W-:-:S02]  /*0a30*/  FSETP.GEU.AND P3, PT, R7, -126, PT ;  /* 0xc2fc00000700780b */ /* 0x000fc40003f6e000 */
[----:B------:R-:W-:Y:S02]  /*0a40*/  FSEL R5, R5, RZ, P4 ;  /* 0x000000ff05057208 */ /* 0x000fe40002000000 */
[----:B------:R-:W-:Y:S02]  /*0a50*/  FSETP.GEU.AND P2, PT, R6, -126, PT ;  /* 0xc2fc00000600780b */ /* 0x000fe40003f4e000 */
[----:B------:R-:W-:Y:S01]  /*0a60*/  FSETP.GEU.AND P4, PT, R27, -126, PT ;  /* 0xc2fc00001b00780b */ /* 0x000fe20003f8e000 */
[----:B------:R-:W-:Y:S01]  /*0a70*/  @!P6 FMUL R26, R26, 0.5 ;  /* 0x3f0000001a1ae820 */ /* 0x000fe20000400000 */
[----:B------:R-:W-:Y:S01]  /*0a80*/  @!P1 FMUL R22, R22, 0.5 ;  /* 0x3f00000016169820 */ /* 0x000fe20000400000 */
[----:B------:R-:W-:Y:S01]  /*0a90*/  @!P0 FMUL R24, R24, 0.5 ;  /* 0x3f00000018188820 */ /* 0x000fe20000400000 */
[----:B------:R-:W-:Y:S02]  /*0aa0*/  FADD R25, R25, -R4 ;  /* 0x8000000419197221 */ /* 0x000fe40000000000 */
[----:B------:R-:W0:Y:S01]  /*0ab0*/  MUFU.EX2 R23, R22 ;  /* 0x0000001600177308 */ /* 0x000e220000000800 */
[----:B------:R-:W-:Y:S01]  /*0ac0*/  @!P5 FMUL R55, R55, 0.5 ;  /* 0x3f0000003737d820 */ /* 0x000fe20000400000 */
[----:B------:R-:W-:Y:S01]  /*0ad0*/  FADD R28, R49, R28 ;  /* 0x0000001c311c7221 */ /* 0x000fe20000000000 */
[----:B------:R-:W-:-:S05]  /*0ae0*/  @!P3 FMUL R7, R7, 0.5 ;  /* 0x3f0000000707b820 */ /* 0x000fca0000400000 */
[----:B------:R-:W1:Y:S01]  /*0af0*/  MUFU.EX2 R26, R26 ;  /* 0x0000001a001a7308 */ /* 0x000e620000000800 */
[----:B------:R-:W-:Y:S01]  /*0b00*/  @!P2 FMUL R6, R6, 0.5 ;  /* 0x3f0000000606a820 */ /* 0x000fe20000400000 */
[----:B------:R-:W-:Y:S01]  /*0b10*/  @!P4 FMUL R27, R27, 0.5 ;  /* 0x3f0000001b1bc820 */ /* 0x000fe20000400000 */
[----:B------:R-:W-:Y:S01]  /*0b20*/  FADD R28, R28, R51 ;  /* 0x000000331c1c7221 */ /* 0x000fe20000000000 */
[----:B------:R-:W-:-:S04]  /*0b30*/  FADD R19, R19, -R5 ;  /* 0x8000000513137221 */ /* 0x000fc80000000000 */
[----:B------:R2:W3:Y:S01]  /*0b40*/  MUFU.EX2 R21, R24 ;  /* 0x0000001800157308 */ /* 0x0004e20000000800 */
[----:B------:R-:W-:Y:S01]  /*0b50*/  FADD R16, R16, -R5 ;  /* 0x8000000510107221 */ /* 0x000fe20000000000 */
[----:B------:R-:W-:Y:S01]  /*0b60*/  FMUL R19, R19, 1.4426950216293334961 ;  /* 0x3fb8aa3b13137820 */ /* 0x000fe20000400000 */
[----:B--2---:R-:W-:-:S05]  /*0b70*/  FMUL R24, R25, 1.4426950216293334961 ;  /* 0x3fb8aa3b19187820 */ /* 0x004fca0000400000 */
[----:B------:R-:W-:Y:S01]  /*0b80*/  MUFU.EX2 R55, R55 ;  /* 0x0000003700377308 */ /* 0x000fe20000000800 */
[----:B------:R-:W-:-:S07]  /*0b90*/  FADD R12, R12, -R5 ;  /* 0x800000050c0c7221 */ /* 0x000fce0000000000 */
[----:B------:R-:W2:Y:S01]  /*0ba0*/  MUFU.EX2 R25, R7 ;  /* 0x0000000700197308 */ /* 0x000ea20000000800 */
[----:B0-----:R-:W-:-:S07]  /*0bb0*/  @!P1 FMUL R23, R23, R23 ;  /* 0x0000001717179220 */ /* 0x001fce0000400000 */
[----:B------:R0:W-:Y:S01]  /*0bc0*/  MUFU.EX2 R20, R6 ;  /* 0x0000000600147308 */ /* 0x0001e20000000800 */
[----:B------:R-:W-:Y:S01]  /*0bd0*/  FMUL R22, R16, 1.4426950216293334961 ;  /* 0x3fb8aa3b10167820 */ /* 0x000fe20000400000 */
[----:B-1----:R-:W-:-:S06]  /*0be0*/  @!P6 FMUL R26, R26, R26 ;  /* 0x0000001a1a1ae220 */ /* 0x002fcc0000400000 */
[----:B------:R-:W1:Y:S01]  /*0bf0*/  MUFU.EX2 R27, R27 ;  /* 0x0000001b001b7308 */ /* 0x000e620000000800 */
[----:B0-----:R-:W-:Y:S01]  /*0c00*/  FADD R6, R28, R53 ;  /* 0x000000351c067221 */ /* 0x001fe20000000000 */
[----:B------:R-:W-:Y:S01]  /*0c10*/  FSETP.GEU.AND P6, PT, R19, -126, PT ;  /* 0xc2fc00001300780b */ /* 0x000fe20003fce000 */
[----:B------:R-:W-:-:S03]  /*0c20*/  FMUL R28, R12, 1.4426950216293334961 ;  /* 0x3fb8aa3b0c1c7820 */ /* 0x000fc60000400000 */
[----:B------:R-:W-:Y:S01]  /*0c30*/  FSETP.GEU.AND P1, PT, R6, 1.175494350822287508e-38, PT ;  /* 0x008000000600780b */ /* 0x000fe20003f2e000 */
[----:B------:R-:W-:Y:S01]  /*0c40*/  FADD R18, R18, -R5 ;  /* 0x8000000512127221 */ /* 0x000fe20000000000 */
[----:B---3--:R-:W-:Y:S01]  /*0c50*/  @!P0 FMUL R21, R21, R21 ;  /* 0x0000001515158220 */ /* 0x008fe20000400000 */
[----:B------:R-:W-:Y:S01]  /*0c60*/  FSETP.GEU.AND P0, PT, R22, -126, PT ;  /* 0xc2fc00001600780b */ /* 0x000fe20003f0e000 */
[----:B--2---:R-:W-:Y:S01]  /*0c70*/  @!P3 FMUL R25, R25, R25 ;  /* 0x000000191919b220 */ /* 0x004fe20000400000 */
[----:B------:R-:W-:Y:S01]  /*0c80*/  FMUL R18, R18, 1.4426950216293334961 ;  /* 0x3fb8aa3b12127820 */ /* 0x000fe20000400000 */
[----:B------:R-:W-:Y:S01]  /*0c90*/  @!P5 FMUL R55, R55, R55 ;  /* 0x000000373737d220 */ /* 0x000fe20000400000 */
[----:B------:R-:W-:Y:S02]  /*0ca0*/  FSETP.GEU.AND P3, PT, R28, -126, PT ;  /* 0xc2fc00001c00780b */ /* 0x000fe40003f6e000 */
[----:B------:R-:W-:Y:S01]  /*0cb0*/  FSETP.GEU.AND P5, PT, R24, -126, PT ;  /* 0xc2fc00001800780b */ /* 0x000fe20003fae000 */
[----:B-1----:R-:W-:Y:S01]  /*0cc0*/  @!P4 FMUL R27, R27, R27 ;  /* 0x0000001b1b1bc220 */ /* 0x002fe20000400000 */
[----:B------:R-:W-:-:S02]  /*0cd0*/  FSETP.GEU.AND P4, PT, R18, -126, PT ;  /* 0xc2fc00001200780b */ /* 0x000fc40003f8e000 */
[----:B------:R-:W-:Y:S01]  /*0ce0*/  @!P1 FMUL R6, R6, 8388608 ;  /* 0x4b00000006069820 */ /* 0x000fe20000400000 */
[----:B------:R-:W-:Y:S02]  /*0cf0*/  @!P6 FMUL R19, R19, 0.5 ;  /* 0x3f0000001313e820 */ /* 0x000fe40000400000 */
[----:B------:R-:W-:Y:S02]  /*0d00*/  @!P0 FMUL R22, R22, 0.5 ;  /* 0x3f00000016168820 */ /* 0x000fe40000400000 */
[----:B------:R-:W-:Y:S01]  /*0d10*/  IADD3 R7, R6, -0x3f2aaaab, RZ ;  /* 0xc0d5555506077810 */ /* 0x000fe20007ffe0ff */
[----:B------:R0:W1:Y:S01]  /*0d20*/  MUFU.EX2 R16, R19 ;  /* 0x0000001300107308 */ /* 0x0000620000000800 */
[----:B------:R-:W-:Y:S01]  /*0d30*/  @!P3 FMUL R28, R28, 0.5 ;  /* 0x3f0000001c1cb820 */ /* 0x000fe20000400000 */
[----:B------:R-:W-:Y:S01]  /*0d40*/  FADD R26, R55, R26 ;  /* 0x0000001a371a7221 */ /* 0x000fe20000000000 */
[----:B------:R-:W-:Y:S01]  /*0d50*/  @!P5 FMUL R24, R24, 0.5 ;  /* 0x3f0000001818d820 */ /* 0x000fe20000400000 */
[----:B------:R-:W-:Y:S01]  /*0d60*/  FADD R17, -R17, R14 ;  /* 0x0000000e11117221 */ /* 0x000fe20000000100 */
[----:B------:R-:W-:Y:S01]  /*0d70*/  HFMA2.MMA R12, -RZ, RZ, 1.5048828125, 33.21875 ;  /* 0x3e055027ff0c7435 */ /* 0x000fe200000001ff */
[----:B------:R-:W-:-:S02]  /*0d80*/  @!P4 FMUL R18, R18, 0.5 ;  /* 0x3f0000001212c820 */ /* 0x000fc40000400000 */
[----:B------:R-:W2:Y:S01]  /*0d90*/  MUFU.EX2 R31, R22 ;  /* 0x00000016001f7308 */ /* 0x000ea20000000800 */
[----:B0-----:R-:W-:Y:S01]  /*0da0*/  LOP3.LUT R19, R7, 0xff800000, RZ, 0xc0, !PT ;  /* 0xff80000007137812 */ /* 0x001fe200078ec0ff */
[----:B------:R-:W-:-:S03]  /*0db0*/  FADD R26, R26, R21 ;  /* 0x000000151a1a7221 */ /* 0x000fc60000000000 */
[----:B------:R-:W-:-:S03]  /*0dc0*/  IADD3 R14, R6, -R19, RZ ;  /* 0x80000013060e7210 */ /* 0x000fc60007ffe0ff */
[----:B------:R-:W0:Y:S01]  /*0dd0*/  MUFU.EX2 R29, R24 ;  /* 0x00000018001d7308 */ /* 0x000e220000000800 */
[----:B------:R-:W-:Y:S01]  /*0de0*/  FADD R15, -R15, R10 ;  /* 0x0000000a0f0f7221 */ /* 0x000fe20000000100 */
[----:B------:R-:W-:Y:S01]  /*0df0*/  FADD R7, R26, R23 ;  /* 0x000000171a077221 */ /* 0x000fe20000000000 */
[----:B------:R-:W-:Y:S01]  /*0e00*/  FADD R10, RZ, R17 ;  /* 0x00000011ff0a7221 */ /* 0x000fe20000000000 */
[----:B------:R-:W-:-:S04]  /*0e10*/  FADD R17, R14, -1 ;  /* 0xbf8000000e117421 */ /* 0x000fc80000000000 */
[----:B------:R-:W3:Y:S01]  /*0e20*/  MUFU.EX2 R28, R28 ;  /* 0x0000001c001c7308 */ /* 0x000ee20000000800 */
[----:B------:R-:W-:Y:S01]  /*0e30*/  @!P2 FMUL R20, R20, R20 ;  /* 0x000000141414a220 */ /* 0x000fe20000400000 */
[----:B-1----:R-:W-:Y:S01]  /*0e40*/  @!P6 FMUL R16, R16, R16 ;  /* 0x000000101010e220 */ /* 0x002fe20000400000 */
[----:B------:R-:W-:Y:S01]  /*0e50*/  FSETP.GEU.AND P6, PT, R7, 1.175494350822287508e-38, PT ;  /* 0x008000000700780b */ /* 0x000fe20003fce000 */
[----:B------:R-:W-:-:S04]  /*0e60*/  FFMA.FTZ R14, R17, -R12, 0.14084610342979431152 ;  /* 0x3e1039f6110e7423 */ /* 0x000fc8000001080c */
[----:B------:R-:W1:Y:S01]  /*0e70*/  MUFU.EX2 R18, R18 ;  /* 0x0000001200127308 */ /* 0x000e620000000800 */
[----:B------:R-:W-:Y:S01]  /*0e80*/  FADD R20, R20, R25 ;  /* 0x0000001914147221 */ /* 0x000fe20000000000 */
[----:B--2---:R-:W-:Y:S01]  /*0e90*/  @!P0 FMUL R31, R31, R31 ;  /* 0x0000001f1f1f8220 */ /* 0x004fe20000400000 */
[----:B------:R-:W-:Y:S01]  /*0ea0*/  FFMA.FTZ R14, R17, R14, -0.12148627638816833496 ;  /* 0xbdf8cdcc110e7423 */ /* 0x000fe2000001000e */
[----:B0-----:R-:W-:Y:S01]  /*0eb0*/  @!P5 FMUL R29, R29, R29 ;  /* 0x0000001d1d1dd220 */ /* 0x001fe20000400000 */
[----:B------:R-:W-:Y:S01]  /*0ec0*/  FADD R20, R20, R27 ;  /* 0x0000001b14147221 */ /* 0x000fe20000000000 */
[----:B------:R-:W-:Y:S01]  /*0ed0*/  FADD R31, R16, R31 ;  /* 0x0000001f101f7221 */ /* 0x000fe20000000000 */
[----:B---3--:R-:W-:Y:S01]  /*0ee0*/  @!P3 FMUL R28, R28, R28 ;  /* 0x0000001c1c1cb220 */ /* 0x008fe20000400000 */
[----:B------:R-:W-:Y:S01]  /*0ef0*/  FFMA.FTZ R16, R17, R14, 0.13980610668659210205 ;  /* 0x3e0f295511107423 */ /* 0x000fe2000001000e */
[----:B------:R-:W-:Y:S02]  /*0f00*/  FADD R14, R20, R29 ;  /* 0x0000001d140e7221 */ /* 0x000fe40000000000 */
[----:B------:R-:W-:Y:S01]  /*0f10*/  FADD R31, R31, R28 ;  /* 0x0000001c1f1f7221 */ /* 0x000fe20000000000 */
[----:B------:R-:W-:Y:S01]  /*0f20*/  FFMA.FTZ R16, R17, R16, -0.16684235632419586182 ;  /* 0xbe2ad8b911107423 */ /* 0x000fe20000010010 */
[----:B------:R-:W-:Y:S01]  /*0f30*/  FADD R15, RZ, R15 ;  /* 0x0000000fff0f7221 */ /* 0x000fe20000000000 */
[----:B-1----:R-:W-:Y:S01]  /*0f40*/  @!P4 FMUL R18, R18, R18 ;  /* 0x000000121212c220 */ /* 0x002fe20000400000 */
[----:B------:R-:W-:Y:S01]  /*0f50*/  @!P6 FMUL R7, R7, 8388608 ;  /* 0x4b0000000707e820 */ /* 0x000fe20000400000 */
[----:B------:R-:W-:Y:S01]  /*0f60*/  FSETP.GT.AND P0, PT, R0, R9, PT ;  /* 0x000000090000720b */ /* 0x000fe20003f04000 */
[----:B------:R-:W-:Y:S01]  /*0f70*/  FADD R13, -R13, R8 ;  /* 0x000000080d0d7221 */ /* 0x000fe20000000100 */
[----:B------:R-:W-:Y:S01]  /*0f80*/  FADD R8, R31, R18 ;  /* 0x000000121f087221 */ /* 0x000fe20000000000 */
[----:B------:R-:W-:Y:S01]  /*0f90*/  FSETP.GEU.AND P4, PT, R14, 1.175494350822287508e-38, PT ;  /* 0x008000000e00780b */ /* 0x000fe20003f8e000 */
[----:B------:R-:W-:Y:S01]  /*0fa0*/  FFMA.FTZ R16, R17, R16, 0.20012299716472625732 ;  /* 0x3e4ced0b11107423 */ /* 0x000fe20000010010 */
[----:B------:R-:W-:Y:S01]  /*0fb0*/  FADD R10, R10, R15 ;  /* 0x0000000f0a0a7221 */ /* 0x000fe20000000000 */
[----:B------:R-:W-:-:S02]  /*0fc0*/  IADD3 R15, R7, -0x3f2aaaab, RZ ;  /* 0xc0d55555070f7810 */ /* 0x000fc40007ffe0ff */
[----:B------:R-:W-:Y:S01]  /*0fd0*/  FFMA.FTZ R16, R17, R16, -0.24999669194221496582 ;  /* 0xbe7fff2211107423 */ /* 0x000fe20000010010 */
[----:B------:R-:W-:Y:S02]  /*0fe0*/  FSETP.GEU.AND P3, PT, R8, 1.175494350822287508e-38, PT ;  /* 0x008000000800780b */ /* 0x000fe40003f6e000 */
[----:B------:R-:W-:Y:S01]  /*0ff0*/  LOP3.LUT R20, R15, 0xff800000, RZ, 0xc0, !PT ;  /* 0xff8000000f147812 */ /* 0x000fe200078ec0ff */
[C---:B------:R-:W-:Y:S01]  /*1000*/  FFMA.FTZ R16, R17.reuse, R16, 0.33333182334899902344 ;  /* 0x3eaaaa7811107423 */ /* 0x040fe20000010010 */
[C---:B------:R-:W-:Y:S02]  /*1010*/  FSETP.NAN.AND P5, PT, R0.reuse, R0, PT ;  /* 0x000000000000720b */ /* 0x040fe40003fa8000 */
[----:B------:R-:W-:Y:S01]  /*1020*/  IADD3 R15, R7, -R20, RZ ;  /* 0x80000014070f7210 */ /* 0x000fe20007ffe0ff */
[----:B------:R-:W-:Y:S01]  /*1030*/  FFMA.FTZ R18, R17, R16, -0.5 ;  /* 0xbf00000011127423 */ /* 0x000fe20000010010 */
[----:B------:R-:W-:Y:S01]  /*1040*/  @!P0 FSEL R0, R0, R9, P5 ;  /* 0x0000000900008208 */ /* 0x000fe20002800000 */
[----:B------:R-:W-:Y:S01]  /*1050*/  @!P4 FMUL R14, R14, 8388608 ;  /* 0x4b0000000e0ec820 */ /* 0x000fe20000400000 */
[----:B------:R-:W-:Y:S01]  /*1060*/  ISETP.GE.U32.AND P0, PT, R6, 0x7f800000, PT ;  /* 0x7f8000000600780c */ /* 0x000fe20003f06070 */
[----:B------:R-:W-:Y:S01]  /*1070*/  FADD R21, R15, -1 ;  /* 0xbf8000000f157421 */ /* 0x000fe20000000000 */
[----:B------:R-:W-:Y:S01]  /*1080*/  FMUL R18, R17, R18 ;  /* 0x0000001211127220 */ /* 0x000fe20000400000 */
[----:B------:R-:W-:Y:S01]  /*1090*/  @!P3 FMUL R8, R8, 8388608 ;  /* 0x4b0000000808b820 */ /* 0x000fe20000400000 */
[----:B------:R-:W-:Y:S01]  /*10a0*/  IADD3 R15, R14, -0x3f2aaaab, RZ ;  /* 0xc0d555550e0f7810 */ /* 0x000fe20007ffe0ff */
[----:B------:R-:W-:Y:S01]  /*10b0*/  FFMA.FTZ R22, R21, -R12, 0.14084610342979431152 ;  /* 0x3e1039f615167423 */ /* 0x000fe2000001080c */
[----:B------:R-:W-:Y:S01]  /*10c0*/  FSEL R9, RZ, -23, P1 ;  /* 0xc1b80000ff097808 */ /* 0x000fe20000800000 */
[----:B------:R-:W-:Y:S01]  /*10d0*/  FFMA.FTZ R18, R17, R18, R17 ;  /* 0x0000001211127223 */ /* 0x000fe20000010011 */
[----:B------:R-:W-:-:S02]  /*10e0*/  I2FP.F32.S32 R16, R19 ;  /* 0x0000001300107245 */ /* 0x000fc40000201400 */
[----:B------:R-:W-:Y:S01]  /*10f0*/  LOP3.LUT R17, R15, 0xff800000, RZ, 0xc0, !PT ;  /* 0xff8000000f117812 */ /* 0x000fe200078ec0ff */
[----:B------:R-:W-:Y:S01]  /*1100*/  FFMA.FTZ R22, R21, R22, -0.12148627638816833496 ;  /* 0xbdf8cdcc15167423 */ /* 0x000fe20000010016 */
[----:B------:R-:W-:Y:S01]  /*1110*/  IADD3 R15, R8, -0x3f2aaaab, RZ ;  /* 0xc0d55555080f7810 */ /* 0x000fe20007ffe0ff */
[----:B------:R-:W-:Y:S01]  /*1120*/  FFMA.FTZ R9, R16, 1.1920928955078125e-07, R9 ;  /* 0x3400000010097823 */ /* 0x000fe20000010009 */
[----:B------:R-:W-:Y:S01]  /*1130*/  FADD R11, -R11, R0 ;  /* 0x000000000b0b7221 */ /* 0x000fe20000000100 */
[----:B------:R-:W-:Y:S01]  /*1140*/  @P0 MOV R19, 0x7f800000 ;  /* 0x7f80000000130802 */ /* 0x000fe20000000f00 */
[----:B------:R-:W-:Y:S01]  /*1150*/  FFMA.FTZ R22, R21, R22, 0.13980610668659210205 ;  /* 0x3e0f295515167423 */ /* 0x000fe20000010016 */
[----:B------:R-:W-:Y:S02]  /*1160*/  IADD3 R0, R14, -R17, RZ ;  /* 0x800000110e007210 */ /* 0x000fe40007ffe0ff */
[----:B------:R-:W-:Y:S01]  /*1170*/  LOP3.LUT R23, R15, 0xff800000, RZ, 0xc0, !PT ;  /* 0xff8000000f177812 */ /* 0x000fe200078ec0ff */
[----:B------:R-:W-:Y:S01]  /*1180*/  FFMA.FTZ R9, R9, 0.69314718246459960938, R18 ;  /* 0x3f31721809097823 */ /* 0x000fe20000010012 */
[----:B------:R-:W-:Y:S01]  /*1190*/  @P0 FFMA.FTZ R9, R6, R19, +INF ;  /* 0x7f80000006090423 */ /* 0x000fe20000010013 */
[C---:B------:R-:W-:Y:S01]  /*11a0*/  FFMA.FTZ R22, R21.reuse, R22, -0.16684235632419586182 ;  /* 0xbe2ad8b915167423 */ /* 0x040fe20000010016 */
[----:B------:R-:W-:Y:S01]  /*11b0*/  IADD3 R15, R8, -R23, RZ ;  /* 0x80000017080f7210 */ /* 0x000fe20007ffe0ff */
[----:B------:R-:W-:Y:S01]  /*11c0*/  FADD R19, R0, -1 ;  /* 0xbf80000000137421 */ /* 0x000fe20000000000 */
[----:B------:R-:W0:Y:S01]  /*11d0*/  S2R R30, SR_TID.X ;  /* 0x00000000001e7919 */ /* 0x000e220000002100 */
[----:B------:R-:W-:Y:S01]  /*11e0*/  FSETP.NEU.AND P1, PT, R6, RZ, PT ;  /* 0x000000ff0600720b */ /* 0x000fe20003f2d000 */
[----:B------:R-:W-:Y:S01]  /*11f0*/  FFMA.FTZ R22, R21, R22, 0.20012299716472625732 ;  /* 0x3e4ced0b15167423 */ /* 0x000fe20000010016 */
[----:B------:R-:W-:Y:S01]  /*1200*/  FFMA.FTZ R6, R19, -R12, 0.14084610342979431152 ;  /* 0x3e1039f613067423 */ /* 0x000fe2000001080c */
[----:B------:R-:W-:-:S02]  /*1210*/  FADD R25, R15, -1 ;  /* 0xbf8000000f197421 */ /* 0x000fc40000000000 */
[----:B------:R-:W-:Y:S01]  /*1220*/  FFMA.FTZ R22, R21, R22, -0.24999669194221496582 ;  /* 0xbe7fff2215167423 */ /* 0x000fe20000010016 */
[----:B------:R-:W-:Y:S01]  /*1230*/  FFMA.FTZ R6, R19, R6, -0.12148627638816833496 ;  /* 0xbdf8cdcc13067423 */ /* 0x000fe20000010006 */
[----:B------:R-:W-:Y:S01]  /*1240*/  FFMA.FTZ R12, R25, -R12, 0.14084610342979431152 ;  /* 0x3e1039f6190c7423 */ /* 0x000fe2000001080c */
[----:B------:R-:W-:Y:S01]  /*1250*/  ISETP.GE.U32.AND P0, PT, R7, 0x7f800000, PT ;  /* 0x7f8000000700780c */ /* 0x000fe20003f06070 */
[----:B------:R-:W-:Y:S01]  /*1260*/  FFMA.FTZ R22, R21, R22, 0.33333182334899902344 ;  /* 0x3eaaaa7815167423 */ /* 0x000fe20000010016 */
[----:B------:R-:W-:Y:S01]  /*1270*/  FFMA.FTZ R6, R19, R6, 0.13980610668659210205 ;  /* 0x3e0f295513067423 */ /* 0x000fe20000010006 */
[----:B------:R-:W-:Y:S02]  /*1280*/  FFMA.FTZ R12, R25, R12, -0.12148627638816833496 ;  /* 0xbdf8cdcc190c7423 */ /* 0x000fe4000001000c */
[----:B------:R-:W-:Y:S01]  /*1290*/  FFMA.FTZ R22, R21, R22, -0.5 ;  /* 0xbf00000015167423 */ /* 0x000fe20000010016 */
[----:B------:R-:W-:Y:S01]  /*12a0*/  FFMA.FTZ R6, R19, R6, -0.16684235632419586182 ;  /* 0xbe2ad8b913067423 */ /* 0x000fe20000010006 */
[----:B------:R-:W-:Y:S01]  /*12b0*/  FFMA.FTZ R12, R25, R12, 0.13980610668659210205 ;  /* 0x3e0f2955190c7423 */ /* 0x000fe2000001000c */
[----:B------:R-:W-:Y:S01]  /*12c0*/  FSEL R0, RZ, -23, P6 ;  /* 0xc1b80000ff007808 */ /* 0x000fe20003000000 */
[----:B------:R-:W-:Y:S01]  /*12d0*/  FMUL R22, R21, R22 ;  /* 0x0000001615167220 */ /* 0x000fe20000400000 */
[----:B------:R-:W-:Y:S01]  /*12e0*/  I2FP.F32.S32 R15, R20 ;  /* 0x00000014000f7245 */ /* 0x000fe20000201400 */
[----:B------:R-:W-:Y:S01]  /*12f0*/  FFMA.FTZ R6, R19, R6, 0.20012299716472625732 ;  /* 0x3e4ced0b13067423 */ /* 0x000fe20000010006 */
[----:B------:R-:W-:Y:S01]  /*1300*/  FFMA.FTZ R12, R25, R12, -0.16684235632419586182 ;  /* 0xbe2ad8b9190c7423 */ /* 0x000fe2000001000c */
[----:B------:R-:W-:Y:S01]  /*1310*/  FSEL R9, R9, -INF , P1 ;  /* 0xff80000009097808 */ /* 0x000fe20000800000 */
[----:B------:R-:W-:Y:S01]  /*1320*/  FFMA.FTZ R21, R21, R22, R21 ;  /* 0x0000001615157223 */ /* 0x000fe20000010015 */
[----:B------:R-:W-:Y:S01]  /*1330*/  FFMA.FTZ R0, R15, 1.1920928955078125e-07, R0 ;  /* 0x340000000f007823 */ /* 0x000fe20000010000 */
[----:B------:R-:W-:Y:S01]  /*1340*/  FFMA.FTZ R6, R19, R6, -0.24999669194221496582 ;  /* 0xbe7fff2213067423 */ /* 0x000fe20000010006 */
[----:B------:R-:W-:Y:S01]  /*1350*/  @P0 MOV R16, 0x7f800000 ;  /* 0x7f80000000100802 */ /* 0x000fe20000000f00 */
[----:B------:R-:W-:Y:S01]  /*1360*/  FFMA.FTZ R12, R25, R12, 0.20012299716472625732 ;  /* 0x3e4ced0b190c7423 */ /* 0x000fe2000001000c */
[----:B------:R-:W-:Y:S01]  /*1370*/  ISETP.GE.U32.AND P1, PT, R14, 0x7f800000, PT ;  /* 0x7f8000000e00780c */ /* 0x000fe20003f26070 */
[----:B------:R-:W-:Y:S01]  /*1380*/  FADD R9, R2, R9 ;  /* 0x0000000902097221 */ /* 0x000fe20000000000 */
[----:B------:R-:W-:Y:S01]  /*1390*/  FFMA.FTZ R0, R0, 0.69314718246459960938, R21 ;  /* 0x3f31721800007823 */ /* 0x000fe20000010015 */
[----:B------:R-:W-:Y:S01]  /*13a0*/  FFMA.FTZ R6, R19, R6, 0.33333182334899902344 ;  /* 0x3eaaaa7813067423 */ /* 0x000fe20000010006 */
[----:B------:R-:W-:Y:S01]  /*13b0*/  FFMA.FTZ R12, R25, R12, -0.24999669194221496582 ;  /* 0xbe7fff22190c7423 */ /* 0x000fe2000001000c */
[----:B------:R-:W-:Y:S01]  /*13c0*/  FSEL R2, RZ, -23, P4 ;  /* 0xc1b80000ff027808 */ /* 0x000fe20002000000 */
[C---:B------:R-:W-:Y:S01]  /*13d0*/  @P0 FFMA.FTZ R0, R7.reuse, R16, +INF ;  /* 0x7f80000007000423 */ /* 0x040fe20000010010 */
[----:B------:R-:W-:Y:S01]  /*13e0*/  FSETP.NEU.AND P4, PT, R7, RZ, PT ;  /* 0x000000ff0700720b */ /* 0x000fe20003f8d000 */
[----:B------:R-:W-:Y:S01]  /*13f0*/  FFMA.FTZ R6, R19, R6, -0.5 ;  /* 0xbf00000013067423 */ /* 0x000fe20000010006 */
[----:B------:R-:W-:Y:S01]  /*1400*/  ISETP.GE.U32.AND P0, PT, R8, 0x7f800000, PT ;  /* 0x7f8000000800780c */ /* 0x000fe20003f06070 */
[----:B------:R-:W-:Y:S01]  /*1410*/  FFMA.FTZ R12, R25, R12, 0.33333182334899902344 ;  /* 0x3eaaaa78190c7423 */ /* 0x000fe2000001000c */
[----:B0-----:R-:W-:-:S02]  /*1420*/  LOP3.LUT P2, RZ, R30, 0x1f, RZ, 0xc0, !PT ;  /* 0x0000001f1eff7812 */ /* 0x001fc4000784c0ff */
[----:B------:R-:W-:Y:S01]  /*1430*/  FSEL R16, R0, -INF , P4 ;  /* 0xff80000000107808 */ /* 0x000fe20002000000 */
[----:B------:R-:W-:Y:S01]  /*1440*/  FMUL R6, R19, R6 ;  /* 0x0000000613067220 */ /* 0x000fe20000400000 */
[----:B------:R-:W-:Y:S01]  /*1450*/  I2FP.F32.S32 R17, R17 ;  /* 0x0000001100117245 */ /* 0x000fe20000201400 */
[----:B------:R-:W-:Y:S01]  /*1460*/  FFMA.FTZ R12, R25, R12, -0.5 ;  /* 0xbf000000190c7423 */ /* 0x000fe2000001000c */
[----:B------:R-:W-:Y:S01]  /*1470*/  FSEL R0, RZ, -23, P3 ;  /* 0xc1b80000ff007808 */ /* 0x000fe20001800000 */
[----:B------:R-:W-:Y:S01]  /*1480*/  FADD R16, R3, R16 ;  /* 0x0000001003107221 */ /* 0x000fe20000000000 */
[----:B------:R-:W-:Y:S01]  /*1490*/  I2FP.F32.S32 R23, R23 ;  /* 0x0000001700177245 */ /* 0x000fe20000201400 */
[----:B------:R-:W-:Y:S01]  /*14a0*/  FFMA.FTZ R2, R17, 1.1920928955078125e-07, R2 ;  /* 0x3400000011027823 */ /* 0x000fe20000010002 */
[----:B------:R-:W-:Y:S01]  /*14b0*/  FFMA.FTZ R19, R19, R6, R19 ;  /* 0x0000000613137223 */ /* 0x000fe20000010013 */
[----:B------:R-:W-:Y:S01]  /*14c0*/  FMUL R12, R25, R12 ;  /* 0x0000000c190c7220 */ /* 0x000fe20000400000 */
[----:B------:R-:W-:Y:S01]  /*14d0*/  @P1 MOV R3, 0x7f800000 ;  /* 0x7f80000000031802 */ /* 0x000fe20000000f00 */
[----:B------:R-:W-:Y:S01]  /*14e0*/  FFMA.FTZ R0, R23, 1.1920928955078125e-07, R0 ;  /* 0x3400000017007823 */ /* 0x000fe20000010000 */
[----:B------:R-:W-:Y:S01]  /*14f0*/  FFMA.FTZ R19, R2, 0.69314718246459960938, R19 ;  /* 0x3f31721802137823 */ /* 0x000fe20000010013 */
[----:B------:R-:W-:Y:S01]  /*1500*/  FFMA.FTZ R25, R25, R12, R25 ;  /* 0x0000000c19197223 */ /* 0x000fe20000010019 */
[----:B------:R-:W-:Y:S01]  /*1510*/  @P0 MOV R15, 0x7f800000 ;  /* 0x7f800000000f0802 */ /* 0x000fe20000000f00 */
[C---:B------:R-:W-:Y:S01]  /*1520*/  @P1 FFMA.FTZ R19, R14.reuse, R3, +INF ;  /* 0x7f8000000e131423 */ /* 0x040fe20000010003 */
[----:B------:R-:W-:Y:S01]  /*1530*/  FSETP.NEU.AND P3, PT, R14, RZ, PT ;  /* 0x000000ff0e00720b */ /* 0x000fe20003f6d000 */
[----:B------:R-:W0:Y:S01]  /*1540*/  @!P2 LDC.64 R2, c[0x0][0x228] ;  /* 0x00008a00ff02ab82 */ /* 0x000e220000000a00 */
[----:B------:R-:W-:Y:S01]  /*1550*/  FFMA.FTZ R0, R0, 0.69314718246459960938, R25 ;  /* 0x3f31721800007823 */ /* 0x000fe20000010019 */
[----:B------:R-:W-:Y:S01]  /*1560*/  @P0 FFMA.FTZ R0, R8, R15, +INF ;  /* 0x7f80000008000423 */ /* 0x000fe2000001000f */
[----:B------:R-:W-:-:S02]  /*1570*/  FSEL R19, R19, -INF , P3 ;  /* 0xff80000013137808 */ /* 0x000fc40001800000 */
[----:B------:R-:W-:-:S03]  /*1580*/  FSETP.NEU.AND P0, PT, R8, RZ, PT ;  /* 0x000000ff0800720b */ /* 0x000fc60003f0d000 */
[----:B------:R-:W1:Y:S01]  /*1590*/  @!P2 LDC.64 R6, c[0x0][0x230] ;  /* 0x00008c00ff06ab82 */ /* 0x000e620000000a00 */
[----:B------:R-:W-:Y:S01]  /*15a0*/  FADD R13, RZ, R13 ;  /* 0x0000000dff0d7221 */ /* 0x000fe20000000000 */
[----:B------:R-:W-:Y:S01]  /*15b0*/  FSEL R0, R0, -INF , P0 ;  /* 0xff80000000007808 */ /* 0x000fe20000000000 */
[----:B------:R-:W-:Y:S01]  /*15c0*/  FADD R9, R16, R9 ;  /* 0x0000000910097221 */ /* 0x000fe20000000000 */
[----:B------:R-:W-:Y:S01]  /*15d0*/  FADD R4, R4, R19 ;  /* 0x0000001304047221 */ /* 0x000fe20000000000 */
[----:B------:R-:W-:Y:S01]  /*15e0*/  FADD R10, R10, R13 ;  /* 0x0000000d0a0a7221 */ /* 0x000fe20000000000 */
[----:B------:R-:W-:Y:S01]  /*15f0*/  FADD R11, RZ, R11 ;  /* 0x0000000bff0b7221 */ /* 0x000fe20000000000 */
[----:B------:R-:W-:Y:S01]  /*1600*/  FADD R0, R5, R0 ;  /* 0x0000000005007221 */ /* 0x000fe20000000000 */
[----:B------:R-:W-:Y:S02]  /*1610*/  FADD R9, R9, R4 ;  /* 0x0000000409097221 */ /* 0x000fe40000000000 */
[----:B------:R-:W-:-:S02]  /*1620*/  FADD R10, R10, R11 ;  /* 0x0000000b0a0a7221 */ /* 0x000fc40000000000 */
[----:B------:R-:W-:Y:S02]  /*1630*/  FADD R0, R0, R9 ;  /* 0x0000000900007221 */ /* 0x000fe40000000000 */
[----:B------:R-:W-:Y:S02]  /*1640*/  FMUL R5, R10, 0.25 ;  /* 0x3e8000000a057820 */ /* 0x000fe40000400000 */
[----:B------:R-:W-:-:S03]  /*1650*/  FMUL R0, R0, 0.25 ;  /* 0x3e80000000007820 */ /* 0x000fc60000400000 */
[----:B0-----:R0:W-:Y:S04]  /*1660*/  @!P2 STG.E desc[UR4][R2.64], R5 ;  /* 0x000000050200a986 */ /* 0x0011e8000c101904 */
[----:B-1----:R0:W-:Y:S02]  /*1670*/  @!P2 STG.E desc[UR4][R6.64], R0 ;  /* 0x000000000600a986 */ /* 0x0021e4000c101904 */
[----:B0-----:R-:W-:Y:S05]  /*1680*/  @P2 EXIT ;  /* 0x000000000000294d */ /* 0x001fea0003800000 */
[----:B0-----:R-:W0:Y:S01]  /*1690*/  LDC.64 R2, c[0x0][0x238] ;  /* 0x00008e00ff027b82 */ /* 0x001e220000000a00 */
[----:B------:R-:W-:-:S05]  /*16a0*/  FADD R5, R5, R0 ;  /* 0x0000000005057221 */ /* 0x000fca0000000000 */
[----:B0-----:R-:W-:Y:S01]  /*16b0*/  STG.E desc[UR4][R2.64], R5 ;  /* 0x0000000502007986 */ /* 0x001fe2000c101904 */
[----:B------:R-:W-:Y:S05]  /*16c0*/  EXIT ;  /* 0x000000000000794d */ /* 0x000fea0003800000 */
.L_x_0:
[----:B------:R-:W-:-:S00]  /*16d0*/  BRA `(.L_x_0) ;  /* 0xfffffffc00fc7947 */ /* 0x000fc0000383ffff */
[----:B------:R-:W-:-:S00]  /*16e0*/  NOP ;  /* 0x0000000000007918 */ /* 0x000fc00000000000 */
        /* <DEDUP_REMOVED lines=9> */
.L_x_1:


//--------------------- .nv.global.init           --------------------------
	.section	.nv.global.init,"aw",@progbits
.nv.global.init:
	.type		_$_str,@object
	.size		_$_str,(.L_0 - _$_str)
_$_str:
        /*0000*/ 	.byte	0x5f, 0x5f, 0x43, 0x55, 0x44, 0x41, 0x5f, 0x46, 0x54, 0x5a, 0x00
.L_0:


//--------------------- .nv.constant0.triton_poi_fused_add_div_logsumexp_mean_neg_sub_1 --------------------------
	.section	.nv.constant0.triton_poi_fused_add_div_logsumexp_mean_neg_sub_1,"a",@progbits
	.sectionflags	@""
	.align	4
.nv.constant0.triton_poi_fused_add_div_logsumexp_mean_neg_sub_1:
	.zero		576
